//
// Generated by NVIDIA NVVM Compiler
//
// Compiler Build ID: CL-36424714
// Cuda compilation tools, release 13.0, V13.0.88
// Based on NVVM 20.0.0
//

.version 9.0
.target sm_100
.address_size 64

	// .globl	_Z3addiPfS_S_

.visible .entry _Z3addiPfS_S_(
	.param .u32 _Z3addiPfS_S__param_0,
	.param .u64 .ptr .align 1 _Z3addiPfS_S__param_1,
	.param .u64 .ptr .align 1 _Z3addiPfS_S__param_2,
	.param .u64 .ptr .align 1 _Z3addiPfS_S__param_3
)
{
	.reg .pred 	%p<10>;
	.reg .b32 	%r<23>;
	.reg .b32 	%f<88>;
	.reg .b64 	%rd<40>;

	ld.param.u32 	%r16, [_Z3addiPfS_S__param_0];
	ld.param.u64 	%rd22, [_Z3addiPfS_S__param_1];
	ld.param.u64 	%rd23, [_Z3addiPfS_S__param_2];
	ld.param.u64 	%rd24, [_Z3addiPfS_S__param_3];
	cvta.to.global.u64 	%rd1, %rd22;
	cvta.to.global.u64 	%rd2, %rd24;
	cvta.to.global.u64 	%rd3, %rd23;
	setp.lt.s32 	%p1, %r16, 1;
	@%p1 bra 	$L__BB0_13;
	and.b32  	%r1, %r16, 15;
	setp.lt.u32 	%p2, %r16, 16;
	mov.b32 	%r20, 0;
	@%p2 bra 	$L__BB0_4;
	and.b32  	%r20, %r16, 2147483632;
	neg.s32 	%r18, %r20;
	add.s64 	%rd36, %rd3, 32;
	add.s64 	%rd35, %rd2, 32;
	add.s64 	%rd34, %rd1, 32;
$L__BB0_3:
	.pragma "nounroll";
	ld.global.f32 	%f1, [%rd36+-32];
	ld.global.f32 	%f2, [%rd35+-32];
	add.f32 	%f3, %f1, %f2;
	st.global.f32 	[%rd34+-32], %f3;
	ld.global.f32 	%f4, [%rd36+-28];
	ld.global.f32 	%f5, [%rd35+-28];
	add.f32 	%f6, %f4, %f5;
	st.global.f32 	[%rd34+-28], %f6;
	ld.global.f32 	%f7, [%rd36+-24];
	ld.global.f32 	%f8, [%rd35+-24];
	add.f32 	%f9, %f7, %f8;
	st.global.f32 	[%rd34+-24], %f9;
	ld.global.f32 	%f10, [%rd36+-20];
	ld.global.f32 	%f11, [%rd35+-20];
	add.f32 	%f12, %f10, %f11;
	st.global.f32 	[%rd34+-20], %f12;
	ld.global.f32 	%f13, [%rd36+-16];
	ld.global.f32 	%f14, [%rd35+-16];
	add.f32 	%f15, %f13, %f14;
	st.global.f32 	[%rd34+-16], %f15;
	ld.global.f32 	%f16, [%rd36+-12];
	ld.global.f32 	%f17, [%rd35+-12];
	add.f32 	%f18, %f16, %f17;
	st.global.f32 	[%rd34+-12], %f18;
	ld.global.f32 	%f19, [%rd36+-8];
	ld.global.f32 	%f20, [%rd35+-8];
	add.f32 	%f21, %f19, %f20;
	st.global.f32 	[%rd34+-8], %f21;
	ld.global.f32 	%f22, [%rd36+-4];
	ld.global.f32 	%f23, [%rd35+-4];
	add.f32 	%f24, %f22, %f23;
	st.global.f32 	[%rd34+-4], %f24;
	ld.global.f32 	%f25, [%rd36];
	ld.global.f32 	%f26, [%rd35];
	add.f32 	%f27, %f25, %f26;
	st.global.f32 	[%rd34], %f27;
	ld.global.f32 	%f28, [%rd36+4];
	ld.global.f32 	%f29, [%rd35+4];
	add.f32 	%f30, %f28, %f29;
	st.global.f32 	[%rd34+4], %f30;
	ld.global.f32 	%f31, [%rd36+8];
	ld.global.f32 	%f32, [%rd35+8];
	add.f32 	%f33, %f31, %f32;
	st.global.f32 	[%rd34+8], %f33;
	ld.global.f32 	%f34, [%rd36+12];
	ld.global.f32 	%f35, [%rd35+12];
	add.f32 	%f36, %f34, %f35;
	st.global.f32 	[%rd34+12], %f36;
	ld.global.f32 	%f37, [%rd36+16];
	ld.global.f32 	%f38, [%rd35+16];
	add.f32 	%f39, %f37, %f38;
	st.global.f32 	[%rd34+16], %f39;
	ld.global.f32 	%f40, [%rd36+20];
	ld.global.f32 	%f41, [%rd35+20];
	add.f32 	%f42, %f40, %f41;
	st.global.f32 	[%rd34+20], %f42;
	ld.global.f32 	%f43, [%rd36+24];
	ld.global.f32 	%f44, [%rd35+24];
	add.f32 	%f45, %f43, %f44;
	st.global.f32 	[%rd34+24], %f45;
	ld.global.f32 	%f46, [%rd36+28];
	ld.global.f32 	%f47, [%rd35+28];
	add.f32 	%f48, %f46, %f47;
	st.global.f32 	[%rd34+28], %f48;
	add.s32 	%r18, %r18, 16;
	add.s64 	%rd36, %rd36, 64;
	add.s64 	%rd35, %rd35, 64;
	add.s64 	%rd34, %rd34, 64;
	setp.ne.s32 	%p3, %r18, 0;
	@%p3 bra 	$L__BB0_3;
$L__BB0_4:
	setp.eq.s32 	%p4, %r1, 0;
	@%p4 bra 	$L__BB0_13;
	and.b32  	%r7, %r16, 7;
	setp.lt.u32 	%p5, %r1, 8;
	@%p5 bra 	$L__BB0_7;
	mul.wide.u32 	%rd25, %r20, 4;
	add.s64 	%rd26, %rd3, %rd25;
	ld.global.f32 	%f49, [%rd26];
	add.s64 	%rd27, %rd2, %rd25;
	ld.global.f32 	%f50, [%rd27];
	add.f32 	%f51, %f49, %f50;
	add.s64 	%rd28, %rd1, %rd25;
	st.global.f32 	[%rd28], %f51;
	ld.global.f32 	%f52, [%rd26+4];
	ld.global.f32 	%f53, [%rd27+4];
	add.f32 	%f54, %f52, %f53;
	st.global.f32 	[%rd28+4], %f54;
	ld.global.f32 	%f55, [%rd26+8];
	ld.global.f32 	%f56, [%rd27+8];
	add.f32 	%f57, %f55, %f56;
	st.global.f32 	[%rd28+8], %f57;
	ld.global.f32 	%f58, [%rd26+12];
	ld.global.f32 	%f59, [%rd27+12];
	add.f32 	%f60, %f58, %f59;
	st.global.f32 	[%rd28+12], %f60;
	ld.global.f32 	%f61, [%rd26+16];
	ld.global.f32 	%f62, [%rd27+16];
	add.f32 	%f63, %f61, %f62;
	st.global.f32 	[%rd28+16], %f63;
	ld.global.f32 	%f64, [%rd26+20];
	ld.global.f32 	%f65, [%rd27+20];
	add.f32 	%f66, %f64, %f65;
	st.global.f32 	[%rd28+20], %f66;
	ld.global.f32 	%f67, [%rd26+24];
	ld.global.f32 	%f68, [%rd27+24];
	add.f32 	%f69, %f67, %f68;
	st.global.f32 	[%rd28+24], %f69;
	ld.global.f32 	%f70, [%rd26+28];
	ld.global.f32 	%f71, [%rd27+28];
	add.f32 	%f72, %f70, %f71;
	st.global.f32 	[%rd28+28], %f72;
	add.s32 	%r20, %r20, 8;
$L__BB0_7:
	setp.eq.s32 	%p6, %r7, 0;
	@%p6 bra 	$L__BB0_13;
	and.b32  	%r10, %r16, 3;
	setp.lt.u32 	%p7, %r7, 4;
	@%p7 bra 	$L__BB0_10;
	mul.wide.u32 	%rd29, %r20, 4;
	add.s64 	%rd30, %rd3, %rd29;
	ld.global.f32 	%f73, [%rd30];
	add.s64 	%rd31, %rd2, %rd29;
	ld.global.f32 	%f74, [%rd31];
	add.f32 	%f75, %f73, %f74;
	add.s64 	%rd32, %rd1, %rd29;
	st.global.f32 	[%rd32], %f75;
	ld.global.f32 	%f76, [%rd30+4];
	ld.global.f32 	%f77, [%rd31+4];
	add.f32 	%f78, %f76, %f77;
	st.global.f32 	[%rd32+4], %f78;
	ld.global.f32 	%f79, [%rd30+8];
	ld.global.f32 	%f80, [%rd31+8];
	add.f32 	%f81, %f79, %f80;
	st.global.f32 	[%rd32+8], %f81;
	ld.global.f32 	%f82, [%rd30+12];
	ld.global.f32 	%f83, [%rd31+12];
	add.f32 	%f84, %f82, %f83;
	st.global.f32 	[%rd32+12], %f84;
	add.s32 	%r20, %r20, 4;
$L__BB0_10:
	setp.eq.s32 	%p8, %r10, 0;
	@%p8 bra 	$L__BB0_13;
	mul.wide.u32 	%rd33, %r20, 4;
	add.s64 	%rd39, %rd1, %rd33;
	add.s64 	%rd38, %rd2, %rd33;
	add.s64 	%rd37, %rd3, %rd33;
	neg.s32 	%r22, %r10;
$L__BB0_12:
	.pragma "nounroll";
	ld.global.f32 	%f85, [%rd37];
	ld.global.f32 	%f86, [%rd38];
	add.f32 	%f87, %f85, %f86;
	st.global.f32 	[%rd39], %f87;
	add.s64 	%rd39, %rd39, 4;
	add.s64 	%rd38, %rd38, 4;
	add.s64 	%rd37, %rd37, 4;
	add.s32 	%r22, %r22, 1;
	setp.ne.s32 	%p9, %r22, 0;
	@%p9 bra 	$L__BB0_12;
$L__BB0_13:
	ret;

}


// ===== COMPILED SASS (sm_100) =====

	.target	sm_100

	.elftype	@"ET_EXEC"


//--------------------- .note.nv.tkinfo           --------------------------
	.section	.note.nv.tkinfo,"",@"SHT_NOTE"
	.sectionflags	@"SHF_NOTE_NV_TKINFO"
	.tkinfo
        /*0018*/ 	.word	0x00000002
        /*0030*/ 	.string	""
        /*0030*/ 	.string	"ptxas"
        /*0030*/ 	.string	"Cuda compilation tools, release 13.0, V13.0.88"
        /*0030*/ 	.string	"Build cuda_13.0.r13.0/compiler.36424714_0"
        /*0030*/ 	.string	"-arch sm_100 -m 64 "



//--------------------- .note.nv.cuinfo           --------------------------
	.section	.note.nv.cuinfo,"",@"SHT_NOTE"
	.sectionflags	@"SHF_NOTE_NV_CUINFO"
        /*0018*/ 	.short	0x0002
        /*001a*/ 	.short	0x0064
        /*001c*/ 	.short	0x0082
	.zero		2


//--------------------- .nv.info                  --------------------------
	.section	.nv.info,"",@"SHT_CUDA_INFO"
	.align	4


	//----- nvinfo : EIATTR_REGCOUNT
	.align		4
        /*0000*/ 	.byte	0x04, 0x2f
        /*0002*/ 	.short	(.L_1 - .L_0)
	.align		4
.L_0:
        /*0004*/ 	.word	index@(_Z3addiPfS_S_)
        /*0008*/ 	.word	0x00000014


	//----- nvinfo : EIATTR_FRAME_SIZE
	.align		4
.L_1:
        /*000c*/ 	.byte	0x04, 0x11
        /*000e*/ 	.short	(.L_3 - .L_2)
	.align		4
.L_2:
        /*0010*/ 	.word	index@(_Z3addiPfS_S_)
        /*0014*/ 	.word	0x00000000


	//----- nvinfo : EIATTR_MIN_STACK_SIZE
	.align		4
.L_3:
        /*0018*/ 	.byte	0x04, 0x12
        /*001a*/ 	.short	(.L_5 - .L_4)
	.align		4
.L_4:
        /*001c*/ 	.word	index@(_Z3addiPfS_S_)
        /*0020*/ 	.word	0x00000000
.L_5:


//--------------------- .nv.compat                --------------------------
	.section	.nv.compat,"",@"SHT_CUDA_COMPAT_INFO"
	.align	4
        /*0000*/ 	.byte	0x02, 0x09, 0x00, 0x00, 0x02, 0x02, 0x01, 0x00, 0x02, 0x05, 0x05, 0x00, 0x03, 0x07, 0x01, 0x01
        /*0010*/ 	.byte	0x02, 0x03, 0x00, 0x00, 0x02, 0x06, 0x01, 0x00, 0x04, 0x0b, 0x08, 0x00, 0x09, 0x00, 0x00, 0x00
        /*0020*/ 	.byte	0x00, 0x00, 0x00, 0x00


//--------------------- .nv.info._Z3addiPfS_S_    --------------------------
	.section	.nv.info._Z3addiPfS_S_,"",@"SHT_CUDA_INFO"
	.sectionflags	@""
	.align	4


	//----- nvinfo : EIATTR_CUDA_API_VERSION
	.align		4
        /*0000*/ 	.byte	0x04, 0x37
        /*0002*/ 	.short	(.L_7 - .L_6)
.L_6:
        /*0004*/ 	.word	0x00000082


	//----- nvinfo : EIATTR_KPARAM_INFO
	.align		4
.L_7:
        /*0008*/ 	.byte	0x04, 0x17
        /*000a*/ 	.short	(.L_9 - .L_8)
.L_8:
        /*000c*/ 	.word	0x00000000
        /*0010*/ 	.short	0x0003
        /*0012*/ 	.short	0x0018
        /*0014*/ 	.byte	0x00, 0xf5, 0x21, 0x00


	//----- nvinfo : EIATTR_KPARAM_INFO
	.align		4
.L_9:
        /*0018*/ 	.byte	0x04, 0x17
        /*001a*/ 	.short	(.L_11 - .L_10)
.L_10:
        /*001c*/ 	.word	0x00000000
        /*0020*/ 	.short	0x0002
        /*0022*/ 	.short	0x0010
        /*0024*/ 	.byte	0x00, 0xf5, 0x21, 0x00


	//----- nvinfo : EIATTR_KPARAM_INFO
	.align		4
.L_11:
        /*0028*/ 	.byte	0x04, 0x17
        /*002a*/ 	.short	(.L_13 - .L_12)
.L_12:
        /*002c*/ 	.word	0x00000000
        /*0030*/ 	.short	0x0001
        /*0032*/ 	.short	0x0008
        /*0034*/ 	.byte	0x00, 0xf5, 0x21, 0x00


	//----- nvinfo : EIATTR_KPARAM_INFO
	.align		4
.L_13:
        /*0038*/ 	.byte	0x04, 0x17
        /*003a*/ 	.short	(.L_15 - .L_14)
.L_14:
        /*003c*/ 	.word	0x00000000
        /*0040*/ 	.short	0x0000
        /*0042*/ 	.short	0x0000
        /*0044*/ 	.byte	0x00, 0xf0, 0x11, 0x00


	//----- nvinfo : EIATTR_SPARSE_MMA_MASK
	.align		4
.L_15:
        /*0048*/ 	.byte	0x03, 0x50
        /*004a*/ 	.short	0x0000


	//----- nvinfo : EIATTR_MAXREG_COUNT
	.align		4
        /*004c*/ 	.byte	0x03, 0x1b
        /*004e*/ 	.short	0x00ff


	//----- nvinfo : EIATTR_MERCURY_ISA_VERSION
	.align		4
        /*0050*/ 	.byte	0x03, 0x5f
        /*0052*/ 	.short	0x0101


	//----- nvinfo : EIATTR_VRC_CTA_INIT_COUNT
	.align		4
        /*0054*/ 	.byte	0x02, 0x4a
	.zero		1
	.zero		1


	//----- nvinfo : EIATTR_EXIT_INSTR_OFFSETS
	.align		4
        /*0058*/ 	.byte	0x04, 0x1c
        /*005a*/ 	.short	(.L_17 - .L_16)


	//   ....[0]....
.L_16:
        /*005c*/ 	.word	0x00000030


	//   ....[1]....
        /*0060*/ 	.word	0x00000680


	//   ....[2]....
        /*0064*/ 	.word	0x00000940


	//   ....[3]....
        /*0068*/ 	.word	0x00000b00


	//   ....[4]....
        /*006c*/ 	.word	0x00000ce0


	//----- nvinfo : EIATTR_CBANK_PARAM_SIZE
	.align		4
.L_17:
        /*0070*/ 	.byte	0x03, 0x19
        /*0072*/ 	.short	0x0020


	//----- nvinfo : EIATTR_PARAM_CBANK
	.align		4
        /*0074*/ 	.byte	0x04, 0x0a
        /*0076*/ 	.short	(.L_19 - .L_18)
	.align		4
.L_18:
        /*0078*/ 	.word	index@(.nv.constant0._Z3addiPfS_S_)
        /*007c*/ 	.short	0x0380
        /*007e*/ 	.short	0x0020


	//----- nvinfo : EIATTR_SW_WAR
	.align		4
.L_19:
        /*0080*/ 	.byte	0x04, 0x36
        /*0082*/ 	.short	(.L_21 - .L_20)
.L_20:
        /*0084*/ 	.word	0x00000008
.L_21:


//--------------------- .nv.callgraph             --------------------------
	.section	.nv.callgraph,"",@"SHT_CUDA_CALLGRAPH"
	.align	4
	.sectionentsize	8
	.align		4
        /*0000*/ 	.word	0x00000000
	.align		4
        /*0004*/ 	.word	0xffffffff
	.align		4
        /*0008*/ 	.word	0x00000000
	.align		4
        /*000c*/ 	.word	0xfffffffe
	.align		4
        /*0010*/ 	.word	0x00000000
	.align		4
        /*0014*/ 	.word	0xfffffffd
	.align		4
        /*0018*/ 	.word	0x00000000
	.align		4
        /*001c*/ 	.word	0xfffffffc


//--------------------- .text._Z3addiPfS_S_       --------------------------
	.section	.text._Z3addiPfS_S_,"ax",@progbits
	.align	128
        .global         _Z3addiPfS_S_
        .type           _Z3addiPfS_S_,@function
        .size           _Z3addiPfS_S_,(.L_x_6 - _Z3addiPfS_S_)
        .other          _Z3addiPfS_S_,@"STO_CUDA_ENTRY STV_DEFAULT"
_Z3addiPfS_S_:
.text._Z3addiPfS_S_:
[----:B------:R-:W-:Y:S08]  /*0000*/  LDC R1, c[0x0][0x37c] ;  /* 0x0000df00ff017b82 */ /* 0x000ff00000000800 */
[----:B------:R-:W0:Y:S02]  /*0010*/  LDC R2, c[0x0][0x380] ;  /* 0x0000e000ff027b82 */ /* 0x000e240000000800 */
[----:B0-----:R-:W-:-:S13]  /*0020*/  ISETP.GE.AND P0, PT, R2, 0x1, PT ;  /* 0x000000010200780c */ /* 0x001fda0003f06270 */
[----:B------:R-:W-:Y:S05]  /*0030*/  @!P0 EXIT ;  /* 0x000000000000894d */ /* 0x000fea0003800000 */
[C---:B------:R-:W-:Y:S01]  /*0040*/  ISETP.GE.U32.AND P1, PT, R2.reuse, 0x10, PT ;  /* 0x000000100200780c */ /* 0x040fe20003f26070 */
[----:B------:R-:W0:Y:S01]  /*0050*/  LDCU.64 UR12, c[0x0][0x358] ;  /* 0x00006b00ff0c77ac */ /* 0x000e220008000a00 */
[----:B------:R-:W-:Y:S01]  /*0060*/  LOP3.LUT R12, R2, 0xf, RZ, 0xc0, !PT ;  /* 0x0000000f020c7812 */ /* 0x000fe200078ec0ff */
[----:B------:R-:W-:-:S03]  /*0070*/  HFMA2 R0, -RZ, RZ, 0, 0 ;  /* 0x00000000ff007431 */ /* 0x000fc600000001ff */
[----:B------:R-:W-:-:S07]  /*0080*/  ISETP.NE.AND P0, PT, R12, RZ, PT ;  /* 0x000000ff0c00720c */ /* 0x000fce0003f05270 */
[----:B------:R-:W-:Y:S06]  /*0090*/  @!P1 BRA `(.L_x_0) ;  /* 0x0000000400789947 */ /* 0x000fec0003800000 */
[----:B------:R-:W1:Y:S01]  /*00a0*/  LDCU.128 UR4, c[0x0][0x390] ;  /* 0x00007200ff0477ac */ /* 0x000e620008000c00 */
[----:B------:R-:W-:Y:S01]  /*00b0*/  LOP3.LUT R0, R2, 0x7ffffff0, RZ, 0xc0, !PT ;  /* 0x7ffffff002007812 */ /* 0x000fe200078ec0ff */
[----:B------:R-:W2:Y:S03]  /*00c0*/  LDCU.64 UR10, c[0x0][0x388] ;  /* 0x00007100ff0a77ac */ /* 0x000ea60008000a00 */
[----:B------:R-:W-:Y:S01]  /*00d0*/  IADD3 R3, PT, PT, -R0, RZ, RZ ;  /* 0x000000ff00037210 */ /* 0x000fe20007ffe1ff */
[----:B-1----:R-:W-:Y:S02]  /*00e0*/  UIADD3 UR8, UP0, UPT, UR4, 0x20, URZ ;  /* 0x0000002004087890 */ /* 0x002fe4000ff1e0ff */
[----:B------:R-:W-:Y:S02]  /*00f0*/  UIADD3 UR6, UP1, UPT, UR6, 0x20, URZ ;  /* 0x0000002006067890 */ /* 0x000fe4000ff3e0ff */
[----:B--2---:R-:W-:-:S02]  /*0100*/  UIADD3 UR4, UP2, UPT, UR10, 0x20, URZ ;  /* 0x000000200a047890 */ /* 0x004fc4000ff5e0ff */
[----:B------:R-:W-:Y:S01]  /*0110*/  UIADD3.X UR9, UPT, UPT, URZ, UR5, URZ, UP0, !UPT ;  /* 0x00000005ff097290 */ /* 0x000fe200087fe4ff */
[----:B------:R-:W-:Y:S01]  /*0120*/  MOV R16, UR8 ;  /* 0x0000000800107c02 */ /* 0x000fe20008000f00 */
[----:B------:R-:W-:Y:S01]  /*0130*/  UIADD3.X UR7, UPT, UPT, URZ, UR7, URZ, UP1, !UPT ;  /* 0x00000007ff077290 */ /* 0x000fe20008ffe4ff */
[----:B------:R-:W-:Y:S01]  /*0140*/  IMAD.U32 R11, RZ, RZ, UR6 ;  /* 0x00000006ff0b7e24 */ /* 0x000fe2000f8e00ff */
[----:B------:R-:W-:Y:S01]  /*0150*/  UIADD3.X UR5, UPT, UPT, URZ, UR11, URZ, UP2, !UPT ;  /* 0x0000000bff057290 */ /* 0x000fe200097fe4ff */
[----:B------:R-:W-:Y:S02]  /*0160*/  MOV R10, UR4 ;  /* 0x00000004000a7c02 */ /* 0x000fe40008000f00 */
[----:B------:R-:W-:Y:S02]  /*0170*/  MOV R5, UR9 ;  /* 0x0000000900057c02 */ /* 0x000fe40008000f00 */
[----:B------:R-:W-:Y:S01]  /*0180*/  MOV R14, UR7 ;  /* 0x00000007000e7c02 */ /* 0x000fe20008000f00 */
[----:B------:R-:W-:-:S07]  /*0190*/  IMAD.U32 R13, RZ, RZ, UR5 ;  /* 0x00000005ff0d7e24 */ /* 0x000fce000f8e00ff */
.L_x_1:
[----:B------:R-:W-:Y:S02]  /*01a0*/  MOV R4, R16 ;  /* 0x0000001000047202 */ /* 0x000fe40000000f00 */
[----:B------:R-:W-:Y:S02]  /*01b0*/  MOV R6, R11 ;  /* 0x0000000b00067202 */ /* 0x000fe40000000f00 */
[----:B------:R-:W-:Y:S01]  /*01c0*/  MOV R7, R14 ;  /* 0x0000000e00077202 */ /* 0x000fe20000000f00 */
[----:B0-2---:R-:W2:Y:S04]  /*01d0*/  LDG.E R8, desc[UR12][R4.64+-0x20] ;  /* 0xffffe00c04087981 */ /* 0x005ea8000c1e1900 */
[----:B------:R-:W2:Y:S02]  /*01e0*/  LDG.E R9, desc[UR12][R6.64+-0x20] ;  /* 0xffffe00c06097981 */ /* 0x000ea4000c1e1900 */
[----:B--2---:R-:W-:Y:S01]  /*01f0*/  FADD R11, R8, R9 ;  /* 0x00000009080b7221 */ /* 0x004fe20000000000 */
[----:B------:R-:W-:Y:S01]  /*0200*/  IMAD.MOV.U32 R8, RZ, RZ, R10 ;  /* 0x000000ffff087224 */ /* 0x000fe200078e000a */
[----:B------:R-:W-:-:S05]  /*0210*/  MOV R9, R13 ;  /* 0x0000000d00097202 */ /* 0x000fca0000000f00 */
[----:B------:R0:W-:Y:S04]  /*0220*/  STG.E desc[UR12][R8.64+-0x20], R11 ;  /* 0xffffe00b08007986 */ /* 0x0001e8000c10190c */
[----:B------:R-:W2:Y:S04]  /*0230*/  LDG.E R10, desc[UR12][R4.64+-0x1c] ;  /* 0xffffe40c040a7981 */ /* 0x000ea8000c1e1900 */
[----:B------:R-:W2:Y:S02]  /*0240*/  LDG.E R13, desc[UR12][R6.64+-0x1c] ;  /* 0xffffe40c060d7981 */ /* 0x000ea4000c1e1900 */
[----:B--2---:R-:W-:-:S05]  /*0250*/  FADD R13, R10, R13 ;  /* 0x0000000d0a0d7221 */ /* 0x004fca0000000000 */
[----:B------:R1:W-:Y:S04]  /*0260*/  STG.E desc[UR12][R8.64+-0x1c], R13 ;  /* 0xffffe40d08007986 */ /* 0x0003e8000c10190c */
[----:B------:R-:W2:Y:S04]  /*0270*/  LDG.E R10, desc[UR12][R4.64+-0x18] ;  /* 0xffffe80c040a7981 */ /* 0x000ea8000c1e1900 */
[----:B------:R-:W2:Y:S02]  /*0280*/  LDG.E R15, desc[UR12][R6.64+-0x18] ;  /* 0xffffe80c060f7981 */ /* 0x000ea4000c1e1900 */
[----:B--2---:R-:W-:-:S05]  /*0290*/  FADD R15, R10, R15 ;  /* 0x0000000f0a0f7221 */ /* 0x004fca0000000000 */
[----:B------:R2:W-:Y:S04]  /*02a0*/  STG.E desc[UR12][R8.64+-0x18], R15 ;  /* 0xffffe80f08007986 */ /* 0x0005e8000c10190c */
[----:B------:R-:W3:Y:S04]  /*02b0*/  LDG.E R10, desc[UR12][R4.64+-0x14] ;  /* 0xffffec0c040a7981 */ /* 0x000ee8000c1e1900 */
[----:B------:R-:W3:Y:S02]  /*02c0*/  LDG.E R17, desc[UR12][R6.64+-0x14] ;  /* 0xffffec0c06117981 */ /* 0x000ee4000c1e1900 */
[----:B---3--:R-:W-:-:S05]  /*02d0*/  FADD R17, R10, R17 ;  /* 0x000000110a117221 */ /* 0x008fca0000000000 */
[----:B------:R3:W-:Y:S04]  /*02e0*/  STG.E desc[UR12][R8.64+-0x14], R17 ;  /* 0xffffec1108007986 */ /* 0x0007e8000c10190c */
[----:B------:R-:W4:Y:S04]  /*02f0*/  LDG.E R10, desc[UR12][R4.64+-0x10] ;  /* 0xfffff00c040a7981 */ /* 0x000f28000c1e1900 */
[----:B0-----:R-:W4:Y:S02]  /*0300*/  LDG.E R11, desc[UR12][R6.64+-0x10] ;  /* 0xfffff00c060b7981 */ /* 0x001f24000c1e1900 */
[----:B----4-:R-:W-:-:S05]  /*0310*/  FADD R11, R10, R11 ;  /* 0x0000000b0a0b7221 */ /* 0x010fca0000000000 */
[----:B------:R0:W-:Y:S04]  /*0320*/  STG.E desc[UR12][R8.64+-0x10], R11 ;  /* 0xfffff00b08007986 */ /* 0x0001e8000c10190c */
[----:B------:R-:W4:Y:S04]  /*0330*/  LDG.E R10, desc[UR12][R4.64+-0xc] ;  /* 0xfffff40c040a7981 */ /* 0x000f28000c1e1900 */
[----:B-1----:R-:W4:Y:S02]  /*0340*/  LDG.E R13, desc[UR12][R6.64+-0xc] ;  /* 0xfffff40c060d7981 */ /* 0x002f24000c1e1900 */
[----:B----4-:R-:W-:-:S05]  /*0350*/  FADD R13, R10, R13 ;  /* 0x0000000d0a0d7221 */ /* 0x010fca0000000000 */
[----:B------:R1:W-:Y:S04]  /*0360*/  STG.E desc[UR12][R8.64+-0xc], R13 ;  /* 0xfffff40d08007986 */ /* 0x0003e8000c10190c */
[----:B------:R-:W4:Y:S04]  /*0370*/  LDG.E R10, desc[UR12][R4.64+-0x8] ;  /* 0xfffff80c040a7981 */ /* 0x000f28000c1e1900 */
[----:B--2---:R-:W4:Y:S02]  /*0380*/  LDG.E R15, desc[UR12][R6.64+-0x8] ;  /* 0xfffff80c060f7981 */ /* 0x004f24000c1e1900 */
[----:B----4-:R-:W-:-:S05]  /*0390*/  FADD R15, R10, R15 ;  /* 0x0000000f0a0f7221 */ /* 0x010fca0000000000 */
[----:B------:R2:W-:Y:S04]  /*03a0*/  STG.E desc[UR12][R8.64+-0x8], R15 ;  /* 0xfffff80f08007986 */ /* 0x0005e8000c10190c */
[----:B------:R-:W4:Y:S04]  /*03b0*/  LDG.E R10, desc[UR12][R4.64+-0x4] ;  /* 0xfffffc0c040a7981 */ /* 0x000f28000c1e1900 */
[----:B---3--:R-:W4:Y:S02]  /*03c0*/  LDG.E R17, desc[UR12][R6.64+-0x4] ;  /* 0xfffffc0c06117981 */ /* 0x008f24000c1e1900 */
[----:B----4-:R-:W-:-:S05]  /*03d0*/  FADD R17, R10, R17 ;  /* 0x000000110a117221 */ /* 0x010fca0000000000 */
        /* <DEDUP_REMOVED lines=26> */
[----:B--2---:R-:W4:Y:S01]  /*0580*/  LDG.E R15, desc[UR12][R6.64+0x18] ;  /* 0x0000180c060f7981 */ /* 0x004f22000c1e1900 */
[----:B------:R-:W-:Y:S01]  /*0590*/  IADD3 R3, PT, PT, R3, 0x10, RZ ;  /* 0x0000001003037810 */ /* 0x000fe20007ffe0ff */
[----:B----4-:R-:W-:-:S05]  /*05a0*/  FADD R15, R10, R15 ;  /* 0x0000000f0a0f7221 */ /* 0x010fca0000000000 */
[----:B------:R2:W-:Y:S04]  /*05b0*/  STG.E desc[UR12][R8.64+0x18], R15 ;  /* 0x0000180f08007986 */ /* 0x0005e8000c10190c */
[----:B------:R4:W5:Y:S04]  /*05c0*/  LDG.E R10, desc[UR12][R4.64+0x1c] ;  /* 0x00001c0c040a7981 */ /* 0x000968000c1e1900 */
[----:B---3--:R-:W5:Y:S01]  /*05d0*/  LDG.E R17, desc[UR12][R6.64+0x1c] ;  /* 0x00001c0c06117981 */ /* 0x008f62000c1e1900 */
[----:B------:R-:W-:Y:S02]  /*05e0*/  ISETP.NE.AND P1, PT, R3, RZ, PT ;  /* 0x000000ff0300720c */ /* 0x000fe40003f25270 */
[----:B0-----:R-:W-:-:S02]  /*05f0*/  IADD3 R11, P3, PT, R6, 0x40, RZ ;  /* 0x00000040060b7810 */ /* 0x001fc40007f7e0ff */
[----:B------:R-:W-:-:S03]  /*0600*/  IADD3 R16, P2, PT, R4, 0x40, RZ ;  /* 0x0000004004107810 */ /* 0x000fc60007f5e0ff */
[----:B------:R-:W-:Y:S01]  /*0610*/  IMAD.X R14, RZ, RZ, R7, P3 ;  /* 0x000000ffff0e7224 */ /* 0x000fe200018e0607 */
[----:B----4-:R-:W-:Y:S01]  /*0620*/  IADD3.X R5, PT, PT, RZ, R5, RZ, P2, !PT ;  /* 0x00000005ff057210 */ /* 0x010fe200017fe4ff */
[----:B-----5:R-:W-:Y:S01]  /*0630*/  FADD R17, R10, R17 ;  /* 0x000000110a117221 */ /* 0x020fe20000000000 */
[----:B------:R-:W-:-:S04]  /*0640*/  IADD3 R10, P4, PT, R8, 0x40, RZ ;  /* 0x00000040080a7810 */ /* 0x000fc80007f9e0ff */
[----:B------:R2:W-:Y:S01]  /*0650*/  STG.E desc[UR12][R8.64+0x1c], R17 ;  /* 0x00001c1108007986 */ /* 0x0005e2000c10190c */
[----:B-1----:R-:W-:Y:S01]  /*0660*/  IADD3.X R13, PT, PT, RZ, R9, RZ, P4, !PT ;  /* 0x00000009ff0d7210 */ /* 0x002fe200027fe4ff */
[----:B------:R-:W-:Y:S07]  /*0670*/  @P1 BRA `(.L_x_1) ;  /* 0xfffffff800c81947 */ /* 0x000fee000383ffff */
.L_x_0:
[----:B0-----:R-:W-:Y:S05]  /*0680*/  @!P0 EXIT ;  /* 0x000000000000894d */ /* 0x001fea0003800000 */
[----:B------:R-:W-:Y:S02]  /*0690*/  ISETP.GE.U32.AND P0, PT, R12, 0x8, PT ;  /* 0x000000080c00780c */ /* 0x000fe40003f06070 */
[----:B------:R-:W-:-:S04]  /*06a0*/  LOP3.LUT R14, R2, 0x7, RZ, 0xc0, !PT ;  /* 0x00000007020e7812 */ /* 0x000fc800078ec0ff */
[----:B------:R-:W-:-:S07]  /*06b0*/  ISETP.NE.AND P1, PT, R14, RZ, PT ;  /* 0x000000ff0e00720c */ /* 0x000fce0003f25270 */
[----:B------:R-:W-:Y:S06]  /*06c0*/  @!P0 BRA `(.L_x_2) ;  /* 0x00000000009c8947 */ /* 0x000fec0003800000 */
[----:B------:R-:W0:Y:S08]  /*06d0*/  LDC.64 R4, c[0x0][0x390] ;  /* 0x0000e400ff047b82 */ /* 0x000e300000000a00 */
[----:B------:R-:W1:Y:S08]  /*06e0*/  LDC.64 R6, c[0x0][0x398] ;  /* 0x0000e600ff067b82 */ /* 0x000e700000000a00 */
[----:B--2---:R-:W2:Y:S01]  /*06f0*/  LDC.64 R8, c[0x0][0x388] ;  /* 0x0000e200ff087b82 */ /* 0x004ea20000000a00 */
[----:B0-----:R-:W-:-:S05]  /*0700*/  IMAD.WIDE.U32 R4, R0, 0x4, R4 ;  /* 0x0000000400047825 */ /* 0x001fca00078e0004 */
[----:B------:R-:W3:Y:S01]  /*0710*/  LDG.E R3, desc[UR12][R4.64] ;  /* 0x0000000c04037981 */ /* 0x000ee2000c1e1900 */
[----:B-1----:R-:W-:-:S05]  /*0720*/  IMAD.WIDE.U32 R6, R0, 0x4, R6 ;  /* 0x0000000400067825 */ /* 0x002fca00078e0006 */
[----:B------:R-:W3:Y:S01]  /*0730*/  LDG.E R10, desc[UR12][R6.64] ;  /* 0x0000000c060a7981 */ /* 0x000ee2000c1e1900 */
[----:B--2---:R-:W-:-:S04]  /*0740*/  IMAD.WIDE.U32 R8, R0, 0x4, R8 ;  /* 0x0000000400087825 */ /* 0x004fc800078e0008 */
[----:B---3--:R-:W-:-:S05]  /*0750*/  FADD R3, R3, R10 ;  /* 0x0000000a03037221 */ /* 0x008fca0000000000 */
        /* <DEDUP_REMOVED lines=13> */
[----:B0-----:R-:W4:Y:S04]  /*0830*/  LDG.E R3, desc[UR12][R4.64+0x10] ;  /* 0x0000100c04037981 */ /* 0x001f28000c1e1900 */
[----:B------:R-:W4:Y:S02]  /*0840*/  LDG.E R10, desc[UR12][R6.64+0x10] ;  /* 0x0000100c060a7981 */ /* 0x000f24000c1e1900 */
        /* <DEDUP_REMOVED lines=10> */
[----:B------:R-:W2:Y:S04]  /*08f0*/  LDG.E R10, desc[UR12][R4.64+0x1c] ;  /* 0x00001c0c040a7981 */ /* 0x000ea8000c1e1900 */
[----:B---3--:R-:W2:Y:S01]  /*0900*/  LDG.E R15, desc[UR12][R6.64+0x1c] ;  /* 0x00001c0c060f7981 */ /* 0x008ea2000c1e1900 */
[----:B------:R-:W-:Y:S01]  /*0910*/  IADD3 R0, PT, PT, R0, 0x8, RZ ;  /* 0x0000000800007810 */ /* 0x000fe20007ffe0ff */
[----:B--2---:R-:W-:-:S05]  /*0920*/  FADD R15, R10, R15 ;  /* 0x0000000f0a0f7221 */ /* 0x004fca0000000000 */
[----:B------:R0:W-:Y:S02]  /*0930*/  STG.E desc[UR12][R8.64+0x1c], R15 ;  /* 0x00001c0f08007986 */ /* 0x0001e4000c10190c */
.L_x_2:
[----:B------:R-:W-:Y:S05]  /*0940*/  @!P1 EXIT ;  /* 0x000000000000994d */ /* 0x000fea0003800000 */
[----:B------:R-:W-:Y:S02]  /*0950*/  ISETP.GE.U32.AND P0, PT, R14, 0x4, PT ;  /* 0x000000040e00780c */ /* 0x000fe40003f06070 */
[----:B------:R-:W-:-:S04]  /*0960*/  LOP3.LUT R2, R2, 0x3, RZ, 0xc0, !PT ;  /* 0x0000000302027812 */ /* 0x000fc800078ec0ff */
[----:B------:R-:W-:-:S07]  /*0970*/  ISETP.NE.AND P1, PT, R2, RZ, PT ;  /* 0x000000ff0200720c */ /* 0x000fce0003f25270 */
[----:B------:R-:W-:Y:S06]  /*0980*/  @!P0 BRA `(.L_x_3) ;  /* 0x00000000005c8947 */ /* 0x000fec0003800000 */
[----:B------:R-:W1:Y:S08]  /*0990*/  LDC.64 R4, c[0x0][0x390] ;  /* 0x0000e400ff047b82 */ /* 0x000e700000000a00 */
[----:B------:R-:W3:Y:S08]  /*09a0*/  LDC.64 R6, c[0x0][0x398] ;  /* 0x0000e600ff067b82 */ /* 0x000ef00000000a00 */
[----:B0-2---:R-:W0:Y:S01]  /*09b0*/  LDC.64 R8, c[0x0][0x388] ;  /* 0x0000e200ff087b82 */ /* 0x005e220000000a00 */
[----:B-1----:R-:W-:-:S05]  /*09c0*/  IMAD.WIDE.U32 R4, R0, 0x4, R4 ;  /* 0x0000000400047825 */ /* 0x002fca00078e0004 */
[----:B------:R-:W2:Y:S01]  /*09d0*/  LDG.E R3, desc[UR12][R4.64] ;  /* 0x0000000c04037981 */ /* 0x000ea2000c1e1900 */
[----:B---3--:R-:W-:-:S05]  /*09e0*/  IMAD.WIDE.U32 R6, R0, 0x4, R6 ;  /* 0x0000000400067825 */ /* 0x008fca00078e0006 */
[----:B------:R-:W2:Y:S01]  /*09f0*/  LDG.E R10, desc[UR12][R6.64] ;  /* 0x0000000c060a7981 */ /* 0x000ea2000c1e1900 */
[----:B0-----:R-:W-:-:S04]  /*0a00*/  IMAD.WIDE.U32 R8, R0, 0x4, R8 ;  /* 0x0000000400087825 */ /* 0x001fc800078e0008 */
[----:B--2---:R-:W-:-:S05]  /*0a10*/  FADD R3, R3, R10 ;  /* 0x0000000a03037221 */ /* 0x004fca0000000000 */
        /* <DEDUP_REMOVED lines=9> */
[----:B------:R-:W2:Y:S04]  /*0ab0*/  LDG.E R10, desc[UR12][R4.64+0xc] ;  /* 0x00000c0c040a7981 */ /* 0x000ea8000c1e1900 */
[----:B------:R-:W2:Y:S01]  /*0ac0*/  LDG.E R15, desc[UR12][R6.64+0xc] ;  /* 0x00000c0c060f7981 */ /* 0x000ea2000c1e1900 */
[----:B------:R-:W-:Y:S01]  /*0ad0*/  IADD3 R0, PT, PT, R0, 0x4, RZ ;  /* 0x0000000400007810 */ /* 0x000fe20007ffe0ff */
[----:B--2---:R-:W-:-:S05]  /*0ae0*/  FADD R15, R10, R15 ;  /* 0x0000000f0a0f7221 */ /* 0x004fca0000000000 */
[----:B------:R1:W-:Y:S02]  /*0af0*/  STG.E desc[UR12][R8.64+0xc], R15 ;  /* 0x00000c0f08007986 */ /* 0x0003e4000c10190c */
.L_x_3:
[----:B------:R-:W-:Y:S05]  /*0b00*/  @!P1 EXIT ;  /* 0x000000000000994d */ /* 0x000fea0003800000 */
[----:B------:R-:W3:Y:S08]  /*0b10*/  LDC.64 R4, c[0x0][0x388] ;  /* 0x0000e200ff047b82 */ /* 0x000ef00000000a00 */
[----:B------:R-:W4:Y:S08]  /*0b20*/  LDC.64 R6, c[0x0][0x398] ;  /* 0x0000e600ff067b82 */ /* 0x000f300000000a00 */
[----:B012---:R-:W0:Y:S01]  /*0b30*/  LDC.64 R8, c[0x0][0x390] ;  /* 0x0000e400ff087b82 */ /* 0x007e220000000a00 */
[----:B---3--:R-:W-:-:S04]  /*0b40*/  IMAD.WIDE.U32 R4, R0, 0x4, R4 ;  /* 0x0000000400047825 */ /* 0x008fc800078e0004 */
[----:B------:R-:W-:Y:S01]  /*0b50*/  IMAD.MOV.U32 R10, RZ, RZ, R4 ;  /* 0x000000ffff0a7224 */ /* 0x000fe200078e0004 */
[----:B------:R-:W-:Y:S01]  /*0b60*/  MOV R13, R5 ;  /* 0x00000005000d7202 */ /* 0x000fe20000000f00 */
[----:B----4-:R-:W-:-:S05]  /*0b70*/  IMAD.WIDE.U32 R6, R0, 0x4, R6 ;  /* 0x0000000400067825 */ /* 0x010fca00078e0006 */
[----:B------:R-:W-:Y:S01]  /*0b80*/  MOV R11, R7 ;  /* 0x00000007000b7202 */ /* 0x000fe20000000f00 */
[----:B0-----:R-:W-:Y:S01]  /*0b90*/  IMAD.WIDE.U32 R8, R0, 0x4, R8 ;  /* 0x0000000400087825 */ /* 0x001fe200078e0008 */
[----:B------:R-:W-:-:S07]  /*0ba0*/  IADD3 R0, PT, PT, -R2, RZ, RZ ;  /* 0x000000ff02007210 */ /* 0x000fce0007ffe1ff */
.L_x_4:
[----:B0-----:R-:W-:Y:S01]  /*0bb0*/  IMAD.MOV.U32 R2, RZ, RZ, R8 ;  /* 0x000000ffff027224 */ /* 0x001fe200078e0008 */
[----:B------:R-:W-:Y:S02]  /*0bc0*/  MOV R5, R11 ;  /* 0x0000000b00057202 */ /* 0x000fe40000000f00 */
[----:B------:R-:W-:Y:S02]  /*0bd0*/  MOV R3, R9 ;  /* 0x0000000900037202 */ /* 0x000fe40000000f00 */
[----:B------:R-:W-:-:S03]  /*0be0*/  MOV R4, R6 ;  /* 0x0000000600047202 */ /* 0x000fc60000000f00 */
[----:B------:R0:W2:Y:S04]  /*0bf0*/  LDG.E R2, desc[UR12][R2.64] ;  /* 0x0000000c02027981 */ /* 0x0000a8000c1e1900 */
[----:B------:R-:W2:Y:S01]  /*0c00*/  LDG.E R5, desc[UR12][R4.64] ;  /* 0x0000000c04057981 */ /* 0x000ea2000c1e1900 */
[----:B------:R-:W-:Y:S02]  /*0c10*/  IADD3 R0, PT, PT, R0, 0x1, RZ ;  /* 0x0000000100007810 */ /* 0x000fe40007ffe0ff */
[----:B------:R-:W-:Y:S02]  /*0c20*/  IADD3 R6, P2, PT, R6, 0x4, RZ ;  /* 0x0000000406067810 */ /* 0x000fe40007f5e0ff */
[----:B------:R-:W-:Y:S01]  /*0c30*/  ISETP.NE.AND P0, PT, R0, RZ, PT ;  /* 0x000000ff0000720c */ /* 0x000fe20003f05270 */
[----:B0-----:R-:W-:Y:S01]  /*0c40*/  IMAD.MOV.U32 R3, RZ, RZ, R13 ;  /* 0x000000ffff037224 */ /* 0x001fe200078e000d */
[----:B------:R-:W-:-:S02]  /*0c50*/  IADD3 R8, P3, PT, R8, 0x4, RZ ;  /* 0x0000000408087810 */ /* 0x000fc40007f7e0ff */
[----:B------:R-:W-:Y:S02]  /*0c60*/  IADD3.X R11, PT, PT, RZ, R11, RZ, P2, !PT ;  /* 0x0000000bff0b7210 */ /* 0x000fe400017fe4ff */
[----:B------:R-:W-:Y:S01]  /*0c70*/  IADD3.X R9, PT, PT, RZ, R9, RZ, P3, !PT ;  /* 0x00000009ff097210 */ /* 0x000fe20001ffe4ff */
[----:B--2---:R-:W-:Y:S01]  /*0c80*/  FADD R7, R2, R5 ;  /* 0x0000000502077221 */ /* 0x004fe20000000000 */
[----:B------:R-:W-:Y:S02]  /*0c90*/  MOV R2, R10 ;  /* 0x0000000a00027202 */ /* 0x000fe40000000f00 */
[----:B------:R-:W-:-:S03]  /*0ca0*/  IADD3 R10, P1, PT, R10, 0x4, RZ ;  /* 0x000000040a0a7810 */ /* 0x000fc60007f3e0ff */
[----:B------:R0:W-:Y:S01]  /*0cb0*/  STG.E desc[UR12][R2.64], R7 ;  /* 0x0000000702007986 */ /* 0x0001e2000c10190c */
[----:B------:R-:W-:Y:S01]  /*0cc0*/  IADD3.X R13, PT, PT, RZ, R13, RZ, P1, !PT ;  /* 0x0000000dff0d7210 */ /* 0x000fe20000ffe4ff */
[----:B------:R-:W-:Y:S08]  /*0cd0*/  @P0 BRA `(.L_x_4) ;  /* 0xfffffffc00b40947 */ /* 0x000ff0000383ffff */
[----:B------:R-:W-:Y:S05]  /*0ce0*/  EXIT ;  /* 0x000000000000794d */ /* 0x000fea0003800000 */
.L_x_5:
[----:B------:R-:W-:-:S00]  /*0cf0*/  BRA `(.L_x_5) ;  /* 0xfffffffc00fc7947 */ /* 0x000fc0000383ffff */
[----:B------:R-:W-:-:S00]  /*0d00*/  NOP ;  /* 0x0000000000007918 */ /* 0x000fc00000000000 */
[----:B------:R-:W-:-:S00]  /*0d10*/  NOP ;  /* 0x0000000000007918 */ /* 0x000fc00000000000 */
[----:B------:R-:W-:-:S00]  /*0d20*/  NOP ;  /* 0x0000000000007918 */ /* 0x000fc00000000000 */
[----:B------:R-:W-:-:S00]  /*0d30*/  NOP ;  /* 0x0000000000007918 */ /* 0x000fc00000000000 */
[----:B------:R-:W-:-:S00]  /*0d40*/  NOP ;  /* 0x0000000000007918 */ /* 0x000fc00000000000 */
[----:B------:R-:W-:-:S00]  /*0d50*/  NOP ;  /* 0x0000000000007918 */ /* 0x000fc00000000000 */
[----:B------:R-:W-:-:S00]  /*0d60*/  NOP ;  /* 0x0000000000007918 */ /* 0x000fc00000000000 */
[----:B------:R-:W-:-:S00]  /*0d70*/  NOP ;  /* 0x0000000000007918 */ /* 0x000fc00000000000 */
.L_x_6:


//--------------------- .nv.shared.reserved.0     --------------------------
	.section	.nv.shared.reserved.0,"aw",@nobits
	.weak		__nv_reservedSMEM_offset_0_alias
	.size		__nv_reservedSMEM_offset_0_alias, 0, 64
	.other		__nv_reservedSMEM_offset_0_alias,@"STO_CUDA_RESERVED_SHARED STV_DEFAULT"
__nv_reservedSMEM_offset_0_alias:
	.zero		0
	.zero		64


//--------------------- .nv.constant0._Z3addiPfS_S_ --------------------------
	.section	.nv.constant0._Z3addiPfS_S_,"a",@progbits
	.sectionflags	@""
	.align	4
.nv.constant0._Z3addiPfS_S_:
	.zero		928


//--------------------- SYMBOLS --------------------------

	.type		.nv.reservedSmem.offset0,@object
	.size		.nv.reservedSmem.offset0,0x4
